	.headerflags	@"EF_CUDA_TEXMODE_UNIFIED EF_CUDA_64BIT_ADDRESS EF_CUDA_ACCELERATORS EF_CUDA_SM90 EF_CUDA_VIRTUAL_SM(EF_CUDA_SM90)"
	.elftype	@"ET_EXEC"


//--------------------- .nv.info                  --------------------------
	.section	.nv.info,"",@"SHT_CUDA_INFO"
	.align	4


	//----- nvinfo : EIATTR_REGCOUNT
	.align		4
        /*0000*/ 	.byte	0x04, 0x2f
        /*0002*/ 	.short	(.L_1 - .L_0)
	.align		4
.L_0:
        /*0004*/ 	.word	index@(triton_poi_fused_mul_silu_0)
        /*0008*/ 	.word	0x0000000e


	//----- nvinfo : EIATTR_MIN_STACK_SIZE
	.align		4
.L_1:
        /*000c*/ 	.byte	0x04, 0x12
        /*000e*/ 	.short	(.L_3 - .L_2)
	.align		4
.L_2:
        /*0010*/ 	.word	index@(triton_poi_fused_mul_silu_0)
        /*0014*/ 	.word	0x00000000


	//----- nvinfo : EIATTR_FRAME_SIZE
	.align		4
.L_3:
        /*0018*/ 	.byte	0x04, 0x11
        /*001a*/ 	.short	(.L_5 - .L_4)
	.align		4
.L_4:
        /*001c*/ 	.word	index@(triton_poi_fused_mul_silu_0)
        /*0020*/ 	.word	0x00000000


	//----- nvinfo : EIATTR_MIN_STACK_SIZE
	.align		4
.L_5:
        /*0024*/ 	.byte	0x04, 0x12
        /*0026*/ 	.short	(.L_7 - .L_6)
	.align		4
.L_6:
        /*0028*/ 	.word	index@(triton_poi_fused_mul_silu_0)
        /*002c*/ 	.word	0x00000000
.L_7:


//--------------------- .nv.info.triton_poi_fused_mul_silu_0 --------------------------
	.section	.nv.info.triton_poi_fused_mul_silu_0,"",@"SHT_CUDA_INFO"
	.sectionflags	@""
	.align	4


	//----- nvinfo : EIATTR_CUDA_API_VERSION
	.align		4
        /*0000*/ 	.byte	0x04, 0x37
        /*0002*/ 	.short	(.L_9 - .L_8)
.L_8:
        /*0004*/ 	.word	0x0000007c


	//----- nvinfo : EIATTR_KPARAM_INFO
	.align		4
.L_9:
        /*0008*/ 	.byte	0x04, 0x17
        /*000a*/ 	.short	(.L_11 - .L_10)
.L_10:
        /*000c*/ 	.word	0x00000000
        /*0010*/ 	.short	0x0002
        /*0012*/ 	.short	0x0010
        /*0014*/ 	.byte	0x00, 0xf0, 0x11, 0x00


	//----- nvinfo : EIATTR_KPARAM_INFO
	.align		4
.L_11:
        /*0018*/ 	.byte	0x04, 0x17
        /*001a*/ 	.short	(.L_13 - .L_12)
.L_12:
        /*001c*/ 	.word	0x00000000
        /*0020*/ 	.short	0x0001
        /*0022*/ 	.short	0x0008
        /*0024*/ 	.byte	0x00, 0xf4, 0x21, 0x00


	//----- nvinfo : EIATTR_KPARAM_INFO
	.align		4
.L_13:
        /*0028*/ 	.byte	0x04, 0x17
        /*002a*/ 	.short	(.L_15 - .L_14)
.L_14:
        /*002c*/ 	.word	0x00000000
        /*0030*/ 	.short	0x0000
        /*0032*/ 	.short	0x0000
        /*0034*/ 	.byte	0x00, 0xf4, 0x21, 0x00


	//----- nvinfo : EIATTR_SPARSE_MMA_MASK
	.align		4
.L_15:
        /*0038*/ 	.byte	0x03, 0x50
        /*003a*/ 	.short	0x0000


	//----- nvinfo : EIATTR_MAXREG_COUNT
	.align		4
        /*003c*/ 	.byte	0x03, 0x1b
        /*003e*/ 	.short	0x00ff


	//----- nvinfo : EIATTR_EXIT_INSTR_OFFSETS
	.align		4
        /*0040*/ 	.byte	0x04, 0x1c
        /*0042*/ 	.short	(.L_17 - .L_16)


	//   ....[0]....
.L_16:
        /*0044*/ 	.word	0x00000350


	//   ....[1]....
        /*0048*/ 	.word	0x00000370


	//----- nvinfo : EIATTR_REQNTID
	.align		4
.L_17:
        /*004c*/ 	.byte	0x04, 0x10
        /*004e*/ 	.short	(.L_19 - .L_18)
.L_18:
        /*0050*/ 	.word	0x00000080
        /*0054*/ 	.word	0x00000001
        /*0058*/ 	.word	0x00000001


	//----- nvinfo : EIATTR_CBANK_PARAM_SIZE
	.align		4
.L_19:
        /*005c*/ 	.byte	0x03, 0x19
        /*005e*/ 	.short	0x0014


	//----- nvinfo : EIATTR_PARAM_CBANK
	.align		4
        /*0060*/ 	.byte	0x04, 0x0a
        /*0062*/ 	.short	(.L_21 - .L_20)
	.align		4
.L_20:
        /*0064*/ 	.word	index@(.nv.constant0.triton_poi_fused_mul_silu_0)
        /*0068*/ 	.short	0x0210
        /*006a*/ 	.short	0x0014


	//----- nvinfo : EIATTR_SW_WAR
	.align		4
.L_21:
        /*006c*/ 	.byte	0x04, 0x36
        /*006e*/ 	.short	(.L_23 - .L_22)
.L_22:
        /*0070*/ 	.word	0x00000008
.L_23:


//--------------------- .nv.callgraph             --------------------------
	.section	.nv.callgraph,"",@"SHT_CUDA_CALLGRAPH"
	.align	4
	.sectionentsize	8
	.align		4
        /*0000*/ 	.word	0x00000000
	.align		4
        /*0004*/ 	.word	0xffffffff
	.align		4
        /*0008*/ 	.word	0x00000000
	.align		4
        /*000c*/ 	.word	0xfffffffe
	.align		4
        /*0010*/ 	.word	0x00000000
	.align		4
        /*0014*/ 	.word	0xfffffffd
	.align		4
        /*0018*/ 	.word	0x00000000
	.align		4
        /*001c*/ 	.word	0xfffffffc


//--------------------- .text.triton_poi_fused_mul_silu_0 --------------------------
	.section	.text.triton_poi_fused_mul_silu_0,"ax",@progbits
	.align	128
        .global         triton_poi_fused_mul_silu_0
        .type           triton_poi_fused_mul_silu_0,@function
        .size           triton_poi_fused_mul_silu_0,(.L_x_1 - triton_poi_fused_mul_silu_0)
        .other          triton_poi_fused_mul_silu_0,@"STO_CUDA_ENTRY STV_DEFAULT"
triton_poi_fused_mul_silu_0:
.text.triton_poi_fused_mul_silu_0:
[----:B------:R-:W0:Y:S02]  /*0000*/  LDC R1, c[0x0][0x28] ;  /* 0x00000a00ff017b82 */ /* 0x000e240000000800 */
[----:B------:R-:W1:Y:S01]  /*0010*/  S2R R0, SR_TID.X ;  /* 0x0000000000007919 */ /* 0x000e620000002100 */
[----:B------:R-:W2:Y:S01]  /*0020*/  LDC.64 R8, c[0x0][0x210] ;  /* 0x00008400ff087b82 */ /* 0x000ea20000000a00 */
[----:B------:R-:W-:Y:S01]  /*0030*/  ULDC.64 UR4, c[0x0][0x208] ;  /* 0x0000820000047ab9 */ /* 0x000fe20000000a00 */
[----:B------:R-:W3:Y:S01]  /*0040*/  S2R R3, SR_CTAID.X ;  /* 0x0000000000037919 */ /* 0x000ee20000002500 */
[----:B-1----:R-:W-:-:S04]  /*0050*/  SHF.L.U32 R0, R0, 0x1, RZ ;  /* 0x0000000100007819 */ /* 0x002fc800000006ff */
[----:B------:R-:W-:-:S04]  /*0060*/  LOP3.LUT R0, R0, 0xfe, RZ, 0xc0, !PT ;  /* 0x000000fe00007812 */ /* 0x000fc800078ec0ff */
[----:B---3--:R-:W-:-:S04]  /*0070*/  LEA R0, R3, R0, 0x8 ;  /* 0x0000000003007211 */ /* 0x008fc800078e40ff */
[----:B------:R-:W-:Y:S02]  /*0080*/  SHF.R.S32.HI R3, RZ, 0x1f, R0 ;  /* 0x0000001fff037819 */ /* 0x000fe40000011400 */
[----:B------:R-:W-:Y:S02]  /*0090*/  ISETP.GE.AND P0, PT, R0, 0x100, PT ;  /* 0x000001000000780c */ /* 0x000fe40003f06270 */
[----:B------:R-:W-:-:S04]  /*00a0*/  LEA.HI R3, R3, R0, RZ, 0x2 ;  /* 0x0000000003037211 */ /* 0x000fc800078f10ff */
[C---:B------:R-:W-:Y:S02]  /*00b0*/  SHF.L.U32 R2, R3.reuse, 0x1, RZ ;  /* 0x0000000103027819 */ /* 0x040fe400000006ff */
[----:B------:R-:W-:Y:S02]  /*00c0*/  LOP3.LUT R3, R3, 0xfffffffc, RZ, 0xc0, !PT ;  /* 0xfffffffc03037812 */ /* 0x000fe400078ec0ff */
[----:B------:R-:W-:-:S04]  /*00d0*/  LOP3.LUT R2, R2, 0xfffffff8, RZ, 0xc0, !PT ;  /* 0xfffffff802027812 */ /* 0x000fc800078ec0ff */
[----:B------:R-:W-:Y:S02]  /*00e0*/  IADD3 R5, R2, R0, -R3 ;  /* 0x0000000002057210 */ /* 0x000fe40007ffe803 */
[----:B------:R-:W-:-:S03]  /*00f0*/  CS2R R2, SRZ ;  /* 0x0000000000027805 */ /* 0x000fc6000001ff00 */
[----:B--2---:R-:W-:-:S05]  /*0100*/  IMAD.WIDE R6, R5, 0x4, R8 ;  /* 0x0000000405067825 */ /* 0x004fca00078e0208 */
[----:B------:R-:W2:Y:S01]  /*0110*/  @!P0 LDG.E.64 R2, desc[UR4][R6.64] ;  /* 0x0000000406028981 */ /* 0x000ea2000c1e1b00 */
[----:B------:R-:W-:-:S05]  /*0120*/  IADD3 R5, R5, 0x4, RZ ;  /* 0x0000000405057810 */ /* 0x000fca0007ffe0ff */
[----:B------:R-:W-:Y:S01]  /*0130*/  IMAD.WIDE R8, R5, 0x4, R8 ;  /* 0x0000000405087825 */ /* 0x000fe200078e0208 */
[----:B------:R-:W-:-:S06]  /*0140*/  CS2R R4, SRZ ;  /* 0x0000000000047805 */ /* 0x000fcc000001ff00 */
[----:B------:R1:W3:Y:S01]  /*0150*/  @!P0 LDG.E.64 R4, desc[UR4][R8.64] ;  /* 0x0000000408048981 */ /* 0x0002e2000c1e1b00 */
[----:B--2---:R-:W-:Y:S01]  /*0160*/  FADD R10, RZ, -R2 ;  /* 0x80000002ff0a7221 */ /* 0x004fe20000000000 */
[----:B------:R-:W-:-:S03]  /*0170*/  FADD R11, RZ, -R3 ;  /* 0x80000003ff0b7221 */ /* 0x000fc60000000000 */
[----:B------:R-:W-:Y:S01]  /*0180*/  FMUL R10, R10, 1.4426950216293334961 ;  /* 0x3fb8aa3b0a0a7820 */ /* 0x000fe20000400000 */
[----:B------:R-:W-:-:S04]  /*0190*/  FMUL R11, R11, 1.4426950216293334961 ;  /* 0x3fb8aa3b0b0b7820 */ /* 0x000fc80000400000 */
[----:B------:R-:W-:Y:S02]  /*01a0*/  FSETP.GEU.AND P1, PT, R10, -126, PT ;  /* 0xc2fc00000a00780b */ /* 0x000fe40003f2e000 */
[----:B------:R-:W-:-:S11]  /*01b0*/  FSETP.GEU.AND P2, PT, R11, -126, PT ;  /* 0xc2fc00000b00780b */ /* 0x000fd60003f4e000 */
[----:B------:R-:W-:Y:S02]  /*01c0*/  @!P1 FMUL R10, R10, 0.5 ;  /* 0x3f0000000a0a9820 */ /* 0x000fe40000400000 */
[----:B------:R-:W-:Y:S02]  /*01d0*/  @!P2 FMUL R11, R11, 0.5 ;  /* 0x3f0000000b0ba820 */ /* 0x000fe40000400000 */
[----:B------:R2:W4:Y:S08]  /*01e0*/  MUFU.EX2 R6, R10 ;  /* 0x0000000a00067308 */ /* 0x0005300000000800 */
[----:B------:R-:W5:Y:S01]  /*01f0*/  MUFU.EX2 R7, R11 ;  /* 0x0000000b00077308 */ /* 0x000f620000000800 */
[----:B--2---:R-:W-:Y:S01]  /*0200*/  HFMA2.MMA R10, -RZ, RZ, 1.625, 0 ;  /* 0x3e800000ff0a7435 */ /* 0x004fe200000001ff */
[----:B----4-:R-:W-:-:S04]  /*0210*/  @!P1 FMUL R6, R6, R6 ;  /* 0x0000000606069220 */ /* 0x010fc80000400000 */
[----:B-1----:R-:W-:Y:S01]  /*0220*/  FADD R8, R6, 1 ;  /* 0x3f80000006087421 */ /* 0x002fe20000000000 */
[----:B-----5:R-:W-:-:S04]  /*0230*/  @!P2 FMUL R7, R7, R7 ;  /* 0x000000070707a220 */ /* 0x020fc80000400000 */
[----:B------:R-:W-:Y:S01]  /*0240*/  FSETP.GT.AND P1, PT, R8, 8.50705917302346158658e+37, PT ;  /* 0x7e8000000800780b */ /* 0x000fe20003f24000 */
[----:B------:R-:W-:-:S03]  /*0250*/  FADD R9, R7, 1 ;  /* 0x3f80000007097421 */ /* 0x000fc60000000000 */
[----:B------:R-:W-:Y:S01]  /*0260*/  FSEL R11, R10, 1, P1 ;  /* 0x3f8000000a0b7808 */ /* 0x000fe20000800000 */
[----:B------:R-:W1:Y:S01]  /*0270*/  LDC.64 R6, c[0x0][0x218] ;  /* 0x00008600ff067b82 */ /* 0x000e620000000a00 */
[----:B------:R-:W-:-:S04]  /*0280*/  FSETP.GT.AND P2, PT, R9, 8.50705917302346158658e+37, PT ;  /* 0x7e8000000900780b */ /* 0x000fc80003f44000 */
[----:B------:R-:W-:-:S03]  /*0290*/  FSEL R10, R10, 1, P2 ;  /* 0x3f8000000a0a7808 */ /* 0x000fc60001000000 */
[----:B------:R-:W-:-:S06]  /*02a0*/  @P1 FMUL R8, R8, 0.25 ;  /* 0x3e80000008081820 */ /* 0x000fcc0000400000 */
[----:B------:R-:W2:Y:S01]  /*02b0*/  MUFU.RCP R8, R8 ;  /* 0x0000000800087308 */ /* 0x000ea20000001000 */
[----:B------:R-:W-:-:S07]  /*02c0*/  @P2 FMUL R9, R9, 0.25 ;  /* 0x3e80000009092820 */ /* 0x000fce0000400000 */
[----:B------:R-:W4:Y:S01]  /*02d0*/  MUFU.RCP R9, R9 ;  /* 0x0000000900097308 */ /* 0x000f220000001000 */
[----:B--2---:R-:W-:-:S04]  /*02e0*/  FMUL R11, R8, R11 ;  /* 0x0000000b080b7220 */ /* 0x004fc80000400000 */
[----:B------:R-:W-:Y:S01]  /*02f0*/  FMUL R11, R11, R2 ;  /* 0x000000020b0b7220 */ /* 0x000fe20000400000 */
[----:B----4-:R-:W-:-:S03]  /*0300*/  FMUL R10, R9, R10 ;  /* 0x0000000a090a7220 */ /* 0x010fc60000400000 */
[----:B---3--:R-:W-:Y:S01]  /*0310*/  FMUL R4, R11, R4 ;  /* 0x000000040b047220 */ /* 0x008fe20000400000 */
[----:B------:R-:W-:Y:S01]  /*0320*/  FMUL R10, R10, R3 ;  /* 0x000000030a0a7220 */ /* 0x000fe20000400000 */
[----:B-1----:R-:W-:-:S04]  /*0330*/  IMAD.WIDE R2, R0, 0x4, R6 ;  /* 0x0000000400027825 */ /* 0x002fc800078e0206 */
[----:B------:R-:W-:Y:S01]  /*0340*/  FMUL R5, R10, R5 ;  /* 0x000000050a057220 */ /* 0x000fe20000400000 */
[----:B------:R-:W-:Y:S06]  /*0350*/  @P0 EXIT ;  /* 0x000000000000094d */ /* 0x000fec0003800000 */
[----:B------:R-:W-:Y:S01]  /*0360*/  STG.E.64 desc[UR4][R2.64], R4 ;  /* 0x0000000402007986 */ /* 0x000fe2000c101b04 */
[----:B------:R-:W-:Y:S05]  /*0370*/  EXIT ;  /* 0x000000000000794d */ /* 0x000fea0003800000 */
.L_x_0:
[----:B------:R-:W-:-:S00]  /*0380*/  BRA `(.L_x_0) ;  /* 0xfffffffc00fc7947 */ /* 0x000fc0000383ffff */
[----:B------:R-:W-:-:S00]  /*0390*/  NOP ;  /* 0x0000000000007918 */ /* 0x000fc00000000000 */
        /* <DEDUP_REMOVED lines=14> */
.L_x_1:


//--------------------- .nv.constant0.triton_poi_fused_mul_silu_0 --------------------------
	.section	.nv.constant0.triton_poi_fused_mul_silu_0,"a",@progbits
	.sectionflags	@""
	.align	4
.nv.constant0.triton_poi_fused_mul_silu_0:
	.zero		548
